//
// Generated by NVIDIA NVVM Compiler
//
// Compiler Build ID: CL-36424714
// Cuda compilation tools, release 13.0, V13.0.88
// Based on NVVM 20.0.0
//

.version 9.0
.target sm_100
.address_size 64

	// .globl	_Z16rotateAndReversePhS_ii

.visible .entry _Z16rotateAndReversePhS_ii(
	.param .u64 .ptr .align 1 _Z16rotateAndReversePhS_ii_param_0,
	.param .u64 .ptr .align 1 _Z16rotateAndReversePhS_ii_param_1,
	.param .u32 _Z16rotateAndReversePhS_ii_param_2,
	.param .u32 _Z16rotateAndReversePhS_ii_param_3
)
{
	.reg .b16 	%rs<3>;
	.reg .b32 	%r<17>;
	.reg .b64 	%rd<9>;

	ld.param.u64 	%rd1, [_Z16rotateAndReversePhS_ii_param_0];
	ld.param.u64 	%rd2, [_Z16rotateAndReversePhS_ii_param_1];
	ld.param.u32 	%r1, [_Z16rotateAndReversePhS_ii_param_2];
	ld.param.u32 	%r2, [_Z16rotateAndReversePhS_ii_param_3];
	cvta.to.global.u64 	%rd3, %rd2;
	cvta.to.global.u64 	%rd4, %rd1;
	mov.u32 	%r3, %ctaid.y;
	mov.u32 	%r4, %ntid.y;
	mov.u32 	%r5, %tid.y;
	mad.lo.s32 	%r6, %r3, %r4, %r5;
	mov.u32 	%r7, %ctaid.x;
	mov.u32 	%r8, %ntid.x;
	mov.u32 	%r9, %tid.x;
	mad.lo.s32 	%r10, %r7, %r8, %r9;
	mad.lo.s32 	%r11, %r1, %r6, %r10;
	not.b32 	%r12, %r6;
	add.s32 	%r13, %r2, %r12;
	not.b32 	%r14, %r10;
	add.s32 	%r15, %r1, %r14;
	mad.lo.s32 	%r16, %r13, %r1, %r15;
	cvt.s64.s32 	%rd5, %r11;
	add.s64 	%rd6, %rd4, %rd5;
	ld.global.u8 	%rs1, [%rd6];
	not.b16 	%rs2, %rs1;
	cvt.s64.s32 	%rd7, %r16;
	add.s64 	%rd8, %rd3, %rd7;
	st.global.u8 	[%rd8], %rs2;
	ret;

}


// ===== COMPILED SASS (sm_100) =====

	.target	sm_100

	.elftype	@"ET_EXEC"


//--------------------- .note.nv.tkinfo           --------------------------
	.section	.note.nv.tkinfo,"",@"SHT_NOTE"
	.sectionflags	@"SHF_NOTE_NV_TKINFO"
	.tkinfo
        /*0018*/ 	.word	0x00000002
        /*0030*/ 	.string	""
        /*0030*/ 	.string	"ptxas"
        /*0030*/ 	.string	"Cuda compilation tools, release 13.0, V13.0.88"
        /*0030*/ 	.string	"Build cuda_13.0.r13.0/compiler.36424714_0"
        /*0030*/ 	.string	"-arch sm_100 -m 64 "



//--------------------- .note.nv.cuinfo           --------------------------
	.section	.note.nv.cuinfo,"",@"SHT_NOTE"
	.sectionflags	@"SHF_NOTE_NV_CUINFO"
        /*0018*/ 	.short	0x0002
        /*001a*/ 	.short	0x0064
        /*001c*/ 	.short	0x0082
	.zero		2


//--------------------- .nv.info                  --------------------------
	.section	.nv.info,"",@"SHT_CUDA_INFO"
	.align	4


	//----- nvinfo : EIATTR_REGCOUNT
	.align		4
        /*0000*/ 	.byte	0x04, 0x2f
        /*0002*/ 	.short	(.L_1 - .L_0)
	.align		4
.L_0:
        /*0004*/ 	.word	index@(_Z16rotateAndReversePhS_ii)
        /*0008*/ 	.word	0x0000000a


	//----- nvinfo : EIATTR_FRAME_SIZE
	.align		4
.L_1:
        /*000c*/ 	.byte	0x04, 0x11
        /*000e*/ 	.short	(.L_3 - .L_2)
	.align		4
.L_2:
        /*0010*/ 	.word	index@(_Z16rotateAndReversePhS_ii)
        /*0014*/ 	.word	0x00000000


	//----- nvinfo : EIATTR_MIN_STACK_SIZE
	.align		4
.L_3:
        /*0018*/ 	.byte	0x04, 0x12
        /*001a*/ 	.short	(.L_5 - .L_4)
	.align		4
.L_4:
        /*001c*/ 	.word	index@(_Z16rotateAndReversePhS_ii)
        /*0020*/ 	.word	0x00000000
.L_5:


//--------------------- .nv.compat                --------------------------
	.section	.nv.compat,"",@"SHT_CUDA_COMPAT_INFO"
	.align	4
        /*0000*/ 	.byte	0x02, 0x09, 0x00, 0x00, 0x02, 0x02, 0x01, 0x00, 0x02, 0x05, 0x05, 0x00, 0x03, 0x07, 0x01, 0x01
        /*0010*/ 	.byte	0x02, 0x03, 0x00, 0x00, 0x02, 0x06, 0x01, 0x00, 0x04, 0x0b, 0x08, 0x00, 0x09, 0x00, 0x00, 0x00
        /*0020*/ 	.byte	0x00, 0x00, 0x00, 0x00


//--------------------- .nv.info._Z16rotateAndReversePhS_ii --------------------------
	.section	.nv.info._Z16rotateAndReversePhS_ii,"",@"SHT_CUDA_INFO"
	.sectionflags	@""
	.align	4


	//----- nvinfo : EIATTR_CUDA_API_VERSION
	.align		4
        /*0000*/ 	.byte	0x04, 0x37
        /*0002*/ 	.short	(.L_7 - .L_6)
.L_6:
        /*0004*/ 	.word	0x00000082


	//----- nvinfo : EIATTR_KPARAM_INFO
	.align		4
.L_7:
        /*0008*/ 	.byte	0x04, 0x17
        /*000a*/ 	.short	(.L_9 - .L_8)
.L_8:
        /*000c*/ 	.word	0x00000000
        /*0010*/ 	.short	0x0003
        /*0012*/ 	.short	0x0014
        /*0014*/ 	.byte	0x00, 0xf0, 0x11, 0x00


	//----- nvinfo : EIATTR_KPARAM_INFO
	.align		4
.L_9:
        /*0018*/ 	.byte	0x04, 0x17
        /*001a*/ 	.short	(.L_11 - .L_10)
.L_10:
        /*001c*/ 	.word	0x00000000
        /*0020*/ 	.short	0x0002
        /*0022*/ 	.short	0x0010
        /*0024*/ 	.byte	0x00, 0xf0, 0x11, 0x00


	//----- nvinfo : EIATTR_KPARAM_INFO
	.align		4
.L_11:
        /*0028*/ 	.byte	0x04, 0x17
        /*002a*/ 	.short	(.L_13 - .L_12)
.L_12:
        /*002c*/ 	.word	0x00000000
        /*0030*/ 	.short	0x0001
        /*0032*/ 	.short	0x0008
        /*0034*/ 	.byte	0x00, 0xf5, 0x21, 0x00


	//----- nvinfo : EIATTR_KPARAM_INFO
	.align		4
.L_13:
        /*0038*/ 	.byte	0x04, 0x17
        /*003a*/ 	.short	(.L_15 - .L_14)
.L_14:
        /*003c*/ 	.word	0x00000000
        /*0040*/ 	.short	0x0000
        /*0042*/ 	.short	0x0000
        /*0044*/ 	.byte	0x00, 0xf5, 0x21, 0x00


	//----- nvinfo : EIATTR_SPARSE_MMA_MASK
	.align		4
.L_15:
        /*0048*/ 	.byte	0x03, 0x50
        /*004a*/ 	.short	0x0000


	//----- nvinfo : EIATTR_MAXREG_COUNT
	.align		4
        /*004c*/ 	.byte	0x03, 0x1b
        /*004e*/ 	.short	0x00ff


	//----- nvinfo : EIATTR_MERCURY_ISA_VERSION
	.align		4
        /*0050*/ 	.byte	0x03, 0x5f
        /*0052*/ 	.short	0x0101


	//----- nvinfo : EIATTR_VRC_CTA_INIT_COUNT
	.align		4
        /*0054*/ 	.byte	0x02, 0x4a
	.zero		1
	.zero		1


	//----- nvinfo : EIATTR_EXIT_INSTR_OFFSETS
	.align		4
        /*0058*/ 	.byte	0x04, 0x1c
        /*005a*/ 	.short	(.L_17 - .L_16)


	//   ....[0]....
.L_16:
        /*005c*/ 	.word	0x00000190


	//----- nvinfo : EIATTR_CBANK_PARAM_SIZE
	.align		4
.L_17:
        /*0060*/ 	.byte	0x03, 0x19
        /*0062*/ 	.short	0x0018


	//----- nvinfo : EIATTR_PARAM_CBANK
	.align		4
        /*0064*/ 	.byte	0x04, 0x0a
        /*0066*/ 	.short	(.L_19 - .L_18)
	.align		4
.L_18:
        /*0068*/ 	.word	index@(.nv.constant0._Z16rotateAndReversePhS_ii)
        /*006c*/ 	.short	0x0380
        /*006e*/ 	.short	0x0018


	//----- nvinfo : EIATTR_SW_WAR
	.align		4
.L_19:
        /*0070*/ 	.byte	0x04, 0x36
        /*0072*/ 	.short	(.L_21 - .L_20)
.L_20:
        /*0074*/ 	.word	0x00000008
.L_21:


//--------------------- .nv.callgraph             --------------------------
	.section	.nv.callgraph,"",@"SHT_CUDA_CALLGRAPH"
	.align	4
	.sectionentsize	8
	.align		4
        /*0000*/ 	.word	0x00000000
	.align		4
        /*0004*/ 	.word	0xffffffff
	.align		4
        /*0008*/ 	.word	0x00000000
	.align		4
        /*000c*/ 	.word	0xfffffffe
	.align		4
        /*0010*/ 	.word	0x00000000
	.align		4
        /*0014*/ 	.word	0xfffffffd
	.align		4
        /*0018*/ 	.word	0x00000000
	.align		4
        /*001c*/ 	.word	0xfffffffc


//--------------------- .text._Z16rotateAndReversePhS_ii --------------------------
	.section	.text._Z16rotateAndReversePhS_ii,"ax",@progbits
	.align	128
        .global         _Z16rotateAndReversePhS_ii
        .type           _Z16rotateAndReversePhS_ii,@function
        .size           _Z16rotateAndReversePhS_ii,(.L_x_1 - _Z16rotateAndReversePhS_ii)
        .other          _Z16rotateAndReversePhS_ii,@"STO_CUDA_ENTRY STV_DEFAULT"
_Z16rotateAndReversePhS_ii:
.text._Z16rotateAndReversePhS_ii:
[----:B------:R-:W-:Y:S01]  /*0000*/  LDC R1, c[0x0][0x37c] ;  /* 0x0000df00ff017b82 */ /* 0x000fe20000000800 */
[----:B------:R-:W0:Y:S07]  /*0010*/  S2R R3, SR_TID.Y ;  /* 0x0000000000037919 */ /* 0x000e2e0000002200 */
[----:B------:R-:W0:Y:S01]  /*0020*/  LDC R0, c[0x0][0x364] ;  /* 0x0000d900ff007b82 */ /* 0x000e220000000800 */
[----:B------:R-:W1:Y:S01]  /*0030*/  LDCU.64 UR6, c[0x0][0x390] ;  /* 0x00007200ff0677ac */ /* 0x000e620008000a00 */
[----:B------:R-:W2:Y:S01]  /*0040*/  S2R R2, SR_TID.X ;  /* 0x0000000000027919 */ /* 0x000ea20000002100 */
[----:B------:R-:W3:Y:S05]  /*0050*/  LDCU.128 UR8, c[0x0][0x380] ;  /* 0x00007000ff0877ac */ /* 0x000eea0008000c00 */
[----:B------:R-:W0:Y:S08]  /*0060*/  S2UR UR4, SR_CTAID.Y ;  /* 0x00000000000479c3 */ /* 0x000e300000002600 */
[----:B------:R-:W2:Y:S08]  /*0070*/  S2UR UR5, SR_CTAID.X ;  /* 0x00000000000579c3 */ /* 0x000eb00000002500 */
[----:B------:R-:W2:Y:S01]  /*0080*/  LDC R5, c[0x0][0x360] ;  /* 0x0000d800ff057b82 */ /* 0x000ea20000000800 */
[----:B0-----:R-:W-:-:S02]  /*0090*/  IMAD R0, R0, UR4, R3 ;  /* 0x0000000400007c24 */ /* 0x001fc4000f8e0203 */
[----:B--2---:R-:W-:Y:S01]  /*00a0*/  IMAD R5, R5, UR5, R2 ;  /* 0x0000000505057c24 */ /* 0x004fe2000f8e0202 */
[----:B------:R-:W0:Y:S03]  /*00b0*/  LDCU.64 UR4, c[0x0][0x358] ;  /* 0x00006b00ff0477ac */ /* 0x000e260008000a00 */
[----:B-1----:R-:W-:-:S05]  /*00c0*/  IMAD R3, R0, UR6, R5 ;  /* 0x0000000600037c24 */ /* 0x002fca000f8e0205 */
[----:B---3--:R-:W-:-:S04]  /*00d0*/  IADD3 R2, P0, PT, R3, UR8, RZ ;  /* 0x0000000803027c10 */ /* 0x008fc8000ff1e0ff */
[----:B------:R-:W-:-:S05]  /*00e0*/  LEA.HI.X.SX32 R3, R3, UR9, 0x1, P0 ;  /* 0x0000000903037c11 */ /* 0x000fca00080f0eff */
[----:B0-----:R-:W2:Y:S01]  /*00f0*/  LDG.E.U8 R2, desc[UR4][R2.64] ;  /* 0x0000000402027981 */ /* 0x001ea2000c1e1100 */
[----:B------:R-:W-:Y:S02]  /*0100*/  LOP3.LUT R0, RZ, R0, RZ, 0x33, !PT ;  /* 0x00000000ff007212 */ /* 0x000fe400078e33ff */
[----:B------:R-:W-:-:S03]  /*0110*/  LOP3.LUT R5, RZ, R5, RZ, 0x33, !PT ;  /* 0x00000005ff057212 */ /* 0x000fc600078e33ff */
[----:B------:R-:W-:Y:S02]  /*0120*/  VIADD R0, R0, UR7 ;  /* 0x0000000700007c36 */ /* 0x000fe40008000000 */
[----:B------:R-:W-:-:S04]  /*0130*/  VIADD R5, R5, UR6 ;  /* 0x0000000605057c36 */ /* 0x000fc80008000000 */
[----:B------:R-:W-:-:S05]  /*0140*/  IMAD R0, R0, UR6, R5 ;  /* 0x0000000600007c24 */ /* 0x000fca000f8e0205 */
[----:B------:R-:W-:-:S04]  /*0150*/  IADD3 R4, P0, PT, R0, UR10, RZ ;  /* 0x0000000a00047c10 */ /* 0x000fc8000ff1e0ff */
[----:B------:R-:W-:Y:S02]  /*0160*/  LEA.HI.X.SX32 R5, R0, UR11, 0x1, P0 ;  /* 0x0000000b00057c11 */ /* 0x000fe400080f0eff */
[----:B--2---:R-:W-:-:S05]  /*0170*/  LOP3.LUT R7, RZ, R2, RZ, 0x33, !PT ;  /* 0x00000002ff077212 */ /* 0x004fca00078e33ff */
[----:B------:R-:W-:Y:S01]  /*0180*/  STG.E.U8 desc[UR4][R4.64], R7 ;  /* 0x0000000704007986 */ /* 0x000fe2000c101104 */
[----:B------:R-:W-:Y:S05]  /*0190*/  EXIT ;  /* 0x000000000000794d */ /* 0x000fea0003800000 */
.L_x_0:
[----:B------:R-:W-:-:S00]  /*01a0*/  BRA `(.L_x_0) ;  /* 0xfffffffc00fc7947 */ /* 0x000fc0000383ffff */
[----:B------:R-:W-:-:S00]  /*01b0*/  NOP ;  /* 0x0000000000007918 */ /* 0x000fc00000000000 */
        /* <DEDUP_REMOVED lines=12> */
.L_x_1:


//--------------------- .nv.shared.reserved.0     --------------------------
	.section	.nv.shared.reserved.0,"aw",@nobits
	.weak		__nv_reservedSMEM_offset_0_alias
	.size		__nv_reservedSMEM_offset_0_alias, 0, 64
	.other		__nv_reservedSMEM_offset_0_alias,@"STO_CUDA_RESERVED_SHARED STV_DEFAULT"
__nv_reservedSMEM_offset_0_alias:
	.zero		0
	.zero		64


//--------------------- .nv.constant0._Z16rotateAndReversePhS_ii --------------------------
	.section	.nv.constant0._Z16rotateAndReversePhS_ii,"a",@progbits
	.sectionflags	@""
	.align	4
.nv.constant0._Z16rotateAndReversePhS_ii:
	.zero		920


//--------------------- SYMBOLS --------------------------

	.type		.nv.reservedSmem.offset0,@object
	.size		.nv.reservedSmem.offset0,0x4
